	.headerflags	@"EF_CUDA_TEXMODE_UNIFIED EF_CUDA_64BIT_ADDRESS EF_CUDA_ACCELERATORS EF_CUDA_SM90 EF_CUDA_VIRTUAL_SM(EF_CUDA_SM90)"
	.elftype	@"ET_EXEC"


//--------------------- .nv.info                  --------------------------
	.section	.nv.info,"",@"SHT_CUDA_INFO"
	.align	4


	//----- nvinfo : EIATTR_REGCOUNT
	.align		4
        /*0000*/ 	.byte	0x04, 0x2f
        /*0002*/ 	.short	(.L_1 - .L_0)
	.align		4
.L_0:
        /*0004*/ 	.word	index@(triton_poi_fused_hardtanh_backward_mul_sigmoid_72)
        /*0008*/ 	.word	0x00000014


	//----- nvinfo : EIATTR_MIN_STACK_SIZE
	.align		4
.L_1:
        /*000c*/ 	.byte	0x04, 0x12
        /*000e*/ 	.short	(.L_3 - .L_2)
	.align		4
.L_2:
        /*0010*/ 	.word	index@(triton_poi_fused_hardtanh_backward_mul_sigmoid_72)
        /*0014*/ 	.word	0x00000000


	//----- nvinfo : EIATTR_FRAME_SIZE
	.align		4
.L_3:
        /*0018*/ 	.byte	0x04, 0x11
        /*001a*/ 	.short	(.L_5 - .L_4)
	.align		4
.L_4:
        /*001c*/ 	.word	index@(triton_poi_fused_hardtanh_backward_mul_sigmoid_72)
        /*0020*/ 	.word	0x00000000


	//----- nvinfo : EIATTR_MIN_STACK_SIZE
	.align		4
.L_5:
        /*0024*/ 	.byte	0x04, 0x12
        /*0026*/ 	.short	(.L_7 - .L_6)
	.align		4
.L_6:
        /*0028*/ 	.word	index@(triton_poi_fused_hardtanh_backward_mul_sigmoid_72)
        /*002c*/ 	.word	0x00000000
.L_7:


//--------------------- .nv.info.triton_poi_fused_hardtanh_backward_mul_sigmoid_72 --------------------------
	.section	.nv.info.triton_poi_fused_hardtanh_backward_mul_sigmoid_72,"",@"SHT_CUDA_INFO"
	.sectionflags	@""
	.align	4


	//----- nvinfo : EIATTR_CUDA_API_VERSION
	.align		4
        /*0000*/ 	.byte	0x04, 0x37
        /*0002*/ 	.short	(.L_9 - .L_8)
.L_8:
        /*0004*/ 	.word	0x0000007c


	//----- nvinfo : EIATTR_KPARAM_INFO
	.align		4
.L_9:
        /*0008*/ 	.byte	0x04, 0x17
        /*000a*/ 	.short	(.L_11 - .L_10)
.L_10:
        /*000c*/ 	.word	0x00000000
        /*0010*/ 	.short	0x0003
        /*0012*/ 	.short	0x0018
        /*0014*/ 	.byte	0x00, 0xf0, 0x11, 0x00


	//----- nvinfo : EIATTR_KPARAM_INFO
	.align		4
.L_11:
        /*0018*/ 	.byte	0x04, 0x17
        /*001a*/ 	.short	(.L_13 - .L_12)
.L_12:
        /*001c*/ 	.word	0x00000000
        /*0020*/ 	.short	0x0002
        /*0022*/ 	.short	0x0010
        /*0024*/ 	.byte	0x00, 0xf4, 0x21, 0x00


	//----- nvinfo : EIATTR_KPARAM_INFO
	.align		4
.L_13:
        /*0028*/ 	.byte	0x04, 0x17
        /*002a*/ 	.short	(.L_15 - .L_14)
.L_14:
        /*002c*/ 	.word	0x00000000
        /*0030*/ 	.short	0x0001
        /*0032*/ 	.short	0x0008
        /*0034*/ 	.byte	0x00, 0xf4, 0x21, 0x00


	//----- nvinfo : EIATTR_KPARAM_INFO
	.align		4
.L_15:
        /*0038*/ 	.byte	0x04, 0x17
        /*003a*/ 	.short	(.L_17 - .L_16)
.L_16:
        /*003c*/ 	.word	0x00000000
        /*0040*/ 	.short	0x0000
        /*0042*/ 	.short	0x0000
        /*0044*/ 	.byte	0x00, 0xf4, 0x21, 0x00


	//----- nvinfo : EIATTR_SPARSE_MMA_MASK
	.align		4
.L_17:
        /*0048*/ 	.byte	0x03, 0x50
        /*004a*/ 	.short	0x0000


	//----- nvinfo : EIATTR_MAXREG_COUNT
	.align		4
        /*004c*/ 	.byte	0x03, 0x1b
        /*004e*/ 	.short	0x00ff


	//----- nvinfo : EIATTR_EXIT_INSTR_OFFSETS
	.align		4
        /*0050*/ 	.byte	0x04, 0x1c
        /*0052*/ 	.short	(.L_19 - .L_18)


	//   ....[0]....
.L_18:
        /*0054*/ 	.word	0x00000690


	//   ....[1]....
        /*0058*/ 	.word	0x000006b0


	//----- nvinfo : EIATTR_REQNTID
	.align		4
.L_19:
        /*005c*/ 	.byte	0x04, 0x10
        /*005e*/ 	.short	(.L_21 - .L_20)
.L_20:
        /*0060*/ 	.word	0x00000080
        /*0064*/ 	.word	0x00000001
        /*0068*/ 	.word	0x00000001


	//----- nvinfo : EIATTR_CBANK_PARAM_SIZE
	.align		4
.L_21:
        /*006c*/ 	.byte	0x03, 0x19
        /*006e*/ 	.short	0x001c


	//----- nvinfo : EIATTR_PARAM_CBANK
	.align		4
        /*0070*/ 	.byte	0x04, 0x0a
        /*0072*/ 	.short	(.L_23 - .L_22)
	.align		4
.L_22:
        /*0074*/ 	.word	index@(.nv.constant0.triton_poi_fused_hardtanh_backward_mul_sigmoid_72)
        /*0078*/ 	.short	0x0210
        /*007a*/ 	.short	0x001c


	//----- nvinfo : EIATTR_SW_WAR
	.align		4
.L_23:
        /*007c*/ 	.byte	0x04, 0x36
        /*007e*/ 	.short	(.L_25 - .L_24)
.L_24:
        /*0080*/ 	.word	0x00000008
.L_25:


//--------------------- .nv.callgraph             --------------------------
	.section	.nv.callgraph,"",@"SHT_CUDA_CALLGRAPH"
	.align	4
	.sectionentsize	8
	.align		4
        /*0000*/ 	.word	0x00000000
	.align		4
        /*0004*/ 	.word	0xffffffff
	.align		4
        /*0008*/ 	.word	0x00000000
	.align		4
        /*000c*/ 	.word	0xfffffffe
	.align		4
        /*0010*/ 	.word	0x00000000
	.align		4
        /*0014*/ 	.word	0xfffffffd
	.align		4
        /*0018*/ 	.word	0x00000000
	.align		4
        /*001c*/ 	.word	0xfffffffc


//--------------------- .text.triton_poi_fused_hardtanh_backward_mul_sigmoid_72 --------------------------
	.section	.text.triton_poi_fused_hardtanh_backward_mul_sigmoid_72,"ax",@progbits
	.align	128
        .global         triton_poi_fused_hardtanh_backward_mul_sigmoid_72
        .type           triton_poi_fused_hardtanh_backward_mul_sigmoid_72,@function
        .size           triton_poi_fused_hardtanh_backward_mul_sigmoid_72,(.L_x_1 - triton_poi_fused_hardtanh_backward_mul_sigmoid_72)
        .other          triton_poi_fused_hardtanh_backward_mul_sigmoid_72,@"STO_CUDA_ENTRY STV_DEFAULT"
triton_poi_fused_hardtanh_backward_mul_sigmoid_72:
.text.triton_poi_fused_hardtanh_backward_mul_sigmoid_72:
[----:B------:R-:W0:Y:S02]  /*0000*/  LDC R1, c[0x0][0x28] ;  /* 0x00000a00ff017b82 */ /* 0x000e240000000800 */
[----:B------:R-:W1:Y:S01]  /*0010*/  S2R R0, SR_TID.X ;  /* 0x0000000000007919 */ /* 0x000e620000002100 */
[----:B------:R-:W-:Y:S01]  /*0020*/  HFMA2.MMA R2, -RZ, RZ, 0, 0 ;  /* 0x00000000ff027435 */ /* 0x000fe200000001ff */
[----:B------:R-:W-:Y:S01]  /*0030*/  MOV R8, RZ ;  /* 0x000000ff00087202 */ /* 0x000fe20000000f00 */
[----:B------:R-:W2:Y:S01]  /*0040*/  LDC.64 R4, c[0x0][0x218] ;  /* 0x00008600ff047b82 */ /* 0x000ea20000000a00 */
[----:B------:R-:W3:Y:S01]  /*0050*/  S2R R3, SR_CTAID.X ;  /* 0x0000000000037919 */ /* 0x000ee20000002500 */
[----:B------:R-:W-:Y:S01]  /*0060*/  CS2R R12, SRZ ;  /* 0x00000000000c7805 */ /* 0x000fe2000001ff00 */
[----:B------:R-:W-:Y:S01]  /*0070*/  ULDC.64 UR4, c[0x0][0x208] ;  /* 0x0000820000047ab9 */ /* 0x000fe20000000a00 */
[----:B------:R-:W-:Y:S01]  /*0080*/  ULDC.64 UR6, c[0x0][0x220] ;  /* 0x0000880000067ab9 */ /* 0x000fe20000000a00 */
[----:B-1----:R-:W-:-:S04]  /*0090*/  SHF.L.U32 R0, R0, 0x2, RZ ;  /* 0x0000000200007819 */ /* 0x002fc800000006ff */
[----:B------:R-:W-:-:S04]  /*00a0*/  LOP3.LUT R0, R0, 0x1fc, RZ, 0xc0, !PT ;  /* 0x000001fc00007812 */ /* 0x000fc800078ec0ff */
[----:B---3--:R-:W-:-:S04]  /*00b0*/  LEA R3, R3, R0, 0x9 ;  /* 0x0000000003037211 */ /* 0x008fc800078e48ff */
[C---:B------:R-:W-:Y:S01]  /*00c0*/  ISETP.GE.AND P4, PT, R3.reuse, 0xaf80, PT ;  /* 0x0000af800300780c */ /* 0x040fe20003f86270 */
[----:B------:R-:W-:-:S04]  /*00d0*/  IMAD.HI R0, R3, -0x4549a9ef, R2 ;  /* 0xbab6561103007827 */ /* 0x000fc800078e0202 */
[----:B------:R-:W-:Y:S01]  /*00e0*/  VIADD R9, R3, 0x2 ;  /* 0x0000000203097836 */ /* 0x000fe20000000000 */
[----:B------:R-:W-:-:S03]  /*00f0*/  SHF.R.U32.HI R7, RZ, 0x1f, R0 ;  /* 0x0000001fff077819 */ /* 0x000fc60000011600 */
[----:B------:R-:W-:Y:S01]  /*0100*/  IMAD.HI R6, R9, -0x4549a9ef, R8 ;  /* 0xbab6561109067827 */ /* 0x000fe200078e0208 */
[CC--:B------:R-:W-:Y:S02]  /*0110*/  LEA.HI.SX32 R2, R0.reuse, R7.reuse, 0x17 ;  /* 0x0000000700027211 */ /* 0x0c0fe400078fbaff */
[----:B------:R-:W-:Y:S02]  /*0120*/  LEA.HI.SX32 R11, R0, R7, 0x13 ;  /* 0x00000007000b7211 */ /* 0x000fe400078f9aff */
[----:B------:R-:W-:Y:S01]  /*0130*/  SHF.R.U32.HI R7, RZ, 0x1f, R6 ;  /* 0x0000001fff077819 */ /* 0x000fe20000011606 */
[----:B------:R-:W-:-:S03]  /*0140*/  IMAD R2, R2, -0x2be, R3 ;  /* 0xfffffd4202027824 */ /* 0x000fc600078e0203 */
[----:B------:R-:W-:Y:S01]  /*0150*/  LEA.HI.SX32 R8, R6, R7, 0x17 ;  /* 0x0000000706087211 */ /* 0x000fe200078fbaff */
[----:B------:R-:W-:Y:S01]  /*0160*/  IMAD R15, R11, 0x2be, R2 ;  /* 0x000002be0b0f7824 */ /* 0x000fe200078e0202 */
[----:B------:R-:W-:-:S03]  /*0170*/  CS2R R6, SRZ ;  /* 0x0000000000067805 */ /* 0x000fc6000001ff00 */
[----:B------:R-:W-:Y:S02]  /*0180*/  IMAD R8, R8, -0x2be, R9 ;  /* 0xfffffd4208087824 */ /* 0x000fe400078e0209 */
[----:B--2---:R-:W-:-:S04]  /*0190*/  IMAD.WIDE R14, R15, 0x4, R4 ;  /* 0x000000040f0e7825 */ /* 0x004fc800078e0204 */
[----:B------:R-:W-:Y:S01]  /*01a0*/  IMAD R17, R11, 0x2be, R8 ;  /* 0x000002be0b117824 */ /* 0x000fe200078e0208 */
[----:B------:R-:W2:Y:S03]  /*01b0*/  @!P4 LDG.E.EL.64 R6, desc[UR4][R14.64] ;  /* 0x000000040e06c981 */ /* 0x000ea6000c2e1b00 */
[----:B------:R-:W-:Y:S02]  /*01c0*/  IMAD.WIDE R16, R17, 0x4, R4 ;  /* 0x0000000411107825 */ /* 0x000fe400078e0204 */
[----:B------:R-:W1:Y:S03]  /*01d0*/  LDC.64 R4, c[0x0][0x210] ;  /* 0x00008400ff047b82 */ /* 0x000e660000000a00 */
[----:B------:R-:W3:Y:S01]  /*01e0*/  @!P4 LDG.E.EL.64 R12, desc[UR4][R16.64] ;  /* 0x00000004100cc981 */ /* 0x000ee2000c2e1b00 */
[----:B------:R-:W-:-:S02]  /*01f0*/  CS2R R8, SRZ ;  /* 0x0000000000087805 */ /* 0x000fc4000001ff00 */
[----:B------:R-:W-:Y:S01]  /*0200*/  CS2R R10, SRZ ;  /* 0x00000000000a7805 */ /* 0x000fe2000001ff00 */
[----:B-1----:R-:W-:-:S05]  /*0210*/  IMAD.WIDE R4, R3, 0x4, R4 ;  /* 0x0000000403047825 */ /* 0x002fca00078e0204 */
[----:B------:R1:W4:Y:S01]  /*0220*/  @!P4 LDG.E.128 R8, desc[UR4][R4.64] ;  /* 0x000000040408c981 */ /* 0x000322000c1e1d00 */
[----:B--2---:R-:W-:Y:S01]  /*0230*/  FADD R6, RZ, -R6 ;  /* 0x80000006ff067221 */ /* 0x004fe20000000000 */
[----:B------:R-:W-:-:S03]  /*0240*/  FADD R7, RZ, -R7 ;  /* 0x80000007ff077221 */ /* 0x000fc60000000000 */
[----:B------:R-:W-:Y:S01]  /*0250*/  FMUL R6, R6, 1.4426950216293334961 ;  /* 0x3fb8aa3b06067820 */ /* 0x000fe20000400000 */
[----:B------:R-:W-:Y:S01]  /*0260*/  FMUL R7, R7, 1.4426950216293334961 ;  /* 0x3fb8aa3b07077820 */ /* 0x000fe20000400000 */
[----:B---3--:R-:W-:Y:S01]  /*0270*/  FADD R12, RZ, -R12 ;  /* 0x8000000cff0c7221 */ /* 0x008fe20000000000 */
[----:B------:R-:W-:Y:S02]  /*0280*/  FADD R13, RZ, -R13 ;  /* 0x8000000dff0d7221 */ /* 0x000fe40000000000 */
[----:B------:R-:W-:Y:S01]  /*0290*/  FSETP.GEU.AND P0, PT, R6, -126, PT ;  /* 0xc2fc00000600780b */ /* 0x000fe20003f0e000 */
[----:B------:R-:W-:Y:S01]  /*02a0*/  FMUL R12, R12, 1.4426950216293334961 ;  /* 0x3fb8aa3b0c0c7820 */ /* 0x000fe20000400000 */
[----:B------:R-:W-:Y:S01]  /*02b0*/  FMUL R13, R13, 1.4426950216293334961 ;  /* 0x3fb8aa3b0d0d7820 */ /* 0x000fe20000400000 */
[----:B------:R-:W-:-:S03]  /*02c0*/  FSETP.GEU.AND P3, PT, R7, -126, PT ;  /* 0xc2fc00000700780b */ /* 0x000fc60003f6e000 */
[----:B------:R-:W-:Y:S02]  /*02d0*/  FSETP.GEU.AND P1, PT, R12, -126, PT ;  /* 0xc2fc00000c00780b */ /* 0x000fe40003f2e000 */
[----:B------:R-:W-:-:S05]  /*02e0*/  FSETP.GEU.AND P2, PT, R13, -126, PT ;  /* 0xc2fc00000d00780b */ /* 0x000fca0003f4e000 */
[----:B------:R-:W-:-:S03]  /*02f0*/  @!P0 FMUL R6, R6, 0.5 ;  /* 0x3f00000006068820 */ /* 0x000fc60000400000 */
[----:B------:R-:W-:Y:S01]  /*0300*/  @!P3 FMUL R7, R7, 0.5 ;  /* 0x3f0000000707b820 */ /* 0x000fe20000400000 */
[----:B------:R-:W2:Y:S02]  /*0310*/  MUFU.EX2 R0, R6 ;  /* 0x0000000600007308 */ /* 0x000ea40000000800 */
[----:B------:R-:W-:Y:S02]  /*0320*/  @!P1 FMUL R12, R12, 0.5 ;  /* 0x3f0000000c0c9820 */ /* 0x000fe40000400000 */
[----:B------:R-:W-:-:S04]  /*0330*/  @!P2 FMUL R13, R13, 0.5 ;  /* 0x3f0000000d0da820 */ /* 0x000fc80000400000 */
[----:B------:R-:W3:Y:S01]  /*0340*/  MUFU.EX2 R2, R7 ;  /* 0x0000000700027308 */ /* 0x000ee20000000800 */
[----:B--2---:R-:W-:-:S07]  /*0350*/  @!P0 FMUL R0, R0, R0 ;  /* 0x0000000000008220 */ /* 0x004fce0000400000 */
[----:B-1----:R1:W2:Y:S01]  /*0360*/  MUFU.EX2 R4, R12 ;  /* 0x0000000c00047308 */ /* 0x0022a20000000800 */
[----:B------:R-:W-:Y:S01]  /*0370*/  FADD R0, R0, 1 ;  /* 0x3f80000000007421 */ /* 0x000fe20000000000 */
[----:B---3--:R-:W-:-:S06]  /*0380*/  @!P3 FMUL R2, R2, R2 ;  /* 0x000000020202b220 */ /* 0x008fcc0000400000 */
[----:B------:R3:W5:Y:S01]  /*0390*/  MUFU.EX2 R5, R13 ;  /* 0x0000000d00057308 */ /* 0x0007620000000800 */
[----:B------:R-:W-:Y:S01]  /*03a0*/  FSETP.GT.AND P0, PT, R0, 8.50705917302346158658e+37, PT ;  /* 0x7e8000000000780b */ /* 0x000fe20003f04000 */
[----:B-1----:R-:W-:Y:S02]  /*03b0*/  IMAD.MOV.U32 R12, RZ, RZ, 0x3e800000 ;  /* 0x3e800000ff0c7424 */ /* 0x002fe400078e00ff */
[----:B------:R-:W-:Y:S01]  /*03c0*/  FADD R2, R2, 1 ;  /* 0x3f80000002027421 */ /* 0x000fe20000000000 */
[----:B--2---:R-:W-:-:S04]  /*03d0*/  @!P1 FMUL R4, R4, R4 ;  /* 0x0000000404049220 */ /* 0x004fc80000400000 */
[----:B------:R-:W-:Y:S02]  /*03e0*/  FSETP.GT.AND P1, PT, R2, 8.50705917302346158658e+37, PT ;  /* 0x7e8000000200780b */ /* 0x000fe40003f24000 */
[----:B------:R-:W-:Y:S01]  /*03f0*/  FSEL R7, R12, 1, P0 ;  /* 0x3f8000000c077808 */ /* 0x000fe20000000000 */
[----:B------:R-:W-:Y:S01]  /*0400*/  FADD R4, R4, 1 ;  /* 0x3f80000004047421 */ /* 0x000fe20000000000 */
[----:B---3--:R-:W-:Y:S01]  /*0410*/  FSEL R13, R12, 1, P1 ;  /* 0x3f8000000c0d7808 */ /* 0x008fe20000800000 */
[----:B------:R-:W-:Y:S01]  /*0420*/  @P0 FMUL R0, R0, 0.25 ;  /* 0x3e80000000000820 */ /* 0x000fe20000400000 */
[----:B-----5:R-:W-:Y:S02]  /*0430*/  @!P2 FMUL R5, R5, R5 ;  /* 0x000000050505a220 */ /* 0x020fe40000400000 */
[----:B------:R-:W-:Y:S02]  /*0440*/  FSETP.GT.AND P2, PT, R4, 8.50705917302346158658e+37, PT ;  /* 0x7e8000000400780b */ /* 0x000fe40003f44000 */
[----:B------:R-:W-:Y:S01]  /*0450*/  FADD R5, R5, 1 ;  /* 0x3f80000005057421 */ /* 0x000fe20000000000 */
[----:B------:R-:W1:Y:S02]  /*0460*/  MUFU.RCP R0, R0 ;  /* 0x0000000000007308 */ /* 0x000e640000001000 */
[----:B------:R-:W-:Y:S01]  /*0470*/  @P1 FMUL R2, R2, 0.25 ;  /* 0x3e80000002021820 */ /* 0x000fe20000400000 */
[----:B------:R-:W-:-:S02]  /*0480*/  FSEL R15, R12, 1, P2 ;  /* 0x3f8000000c0f7808 */ /* 0x000fc40001000000 */
[----:B------:R-:W-:-:S03]  /*0490*/  FSETP.GT.AND P3, PT, R5, 8.50705917302346158658e+37, PT ;  /* 0x7e8000000500780b */ /* 0x000fc60003f64000 */
[----:B------:R-:W2:Y:S02]  /*04a0*/  MUFU.RCP R2, R2 ;  /* 0x0000000200027308 */ /* 0x000ea40000001000 */
[----:B------:R-:W-:Y:S01]  /*04b0*/  @P2 FMUL R4, R4, 0.25 ;  /* 0x3e80000004042820 */ /* 0x000fe20000400000 */
[----:B------:R-:W-:Y:S01]  /*04c0*/  FSEL R12, R12, 1, P3 ;  /* 0x3f8000000c0c7808 */ /* 0x000fe20001800000 */
[----:B-1----:R-:W-:-:S04]  /*04d0*/  FMUL R7, R0, R7 ;  /* 0x0000000700077220 */ /* 0x002fc80000400000 */
[----:B------:R-:W1:Y:S02]  /*04e0*/  MUFU.RCP R4, R4 ;  /* 0x0000000400047308 */ /* 0x000e640000001000 */
[----:B------:R-:W-:Y:S01]  /*04f0*/  @P3 FMUL R5, R5, 0.25 ;  /* 0x3e80000005053820 */ /* 0x000fe20000400000 */
[----:B----4-:R-:W-:Y:S01]  /*0500*/  FMUL R7, R7, R8 ;  /* 0x0000000807077220 */ /* 0x010fe20000400000 */
[----:B--2---:R-:W-:-:S04]  /*0510*/  FMUL R6, R2, R13 ;  /* 0x0000000d02067220 */ /* 0x004fc80000400000 */
[----:B------:R-:W2:Y:S01]  /*0520*/  MUFU.RCP R5, R5 ;  /* 0x0000000500057308 */ /* 0x000ea20000001000 */
[----:B------:R-:W-:Y:S01]  /*0530*/  FSETP.GE.AND P3, PT, R7, 6, PT ;  /* 0x40c000000700780b */ /* 0x000fe20003f66000 */
[----:B------:R-:W-:-:S03]  /*0540*/  FMUL R6, R6, R9 ;  /* 0x0000000906067220 */ /* 0x000fc60000400000 */
[----:B------:R-:W-:Y:S01]  /*0550*/  FSETP.LE.OR P3, PT, R7, RZ, P3 ;  /* 0x000000ff0700720b */ /* 0x000fe20001f63400 */
[----:B-1----:R-:W-:Y:S01]  /*0560*/  FMUL R15, R4, R15 ;  /* 0x0000000f040f7220 */ /* 0x002fe20000400000 */
[----:B------:R-:W-:-:S03]  /*0570*/  FSETP.GE.AND P2, PT, R6, 6, PT ;  /* 0x40c000000600780b */ /* 0x000fc60003f46000 */
[----:B------:R-:W-:Y:S01]  /*0580*/  FMUL R10, R15, R10 ;  /* 0x0000000a0f0a7220 */ /* 0x000fe20000400000 */
[----:B------:R-:W-:Y:S01]  /*0590*/  FSETP.LE.OR P2, PT, R6, RZ, P2 ;  /* 0x000000ff0600720b */ /* 0x000fe20001743400 */
[----:B--2---:R-:W-:-:S03]  /*05a0*/  FMUL R12, R5, R12 ;  /* 0x0000000c050c7220 */ /* 0x004fc60000400000 */
[----:B------:R-:W-:Y:S02]  /*05b0*/  FSETP.GE.AND P0, PT, R10, 6, PT ;  /* 0x40c000000a00780b */ /* 0x000fe40003f06000 */
[----:B------:R-:W-:Y:S01]  /*05c0*/  SEL R0, RZ, 0x1, !P2 ;  /* 0x00000001ff007807 */ /* 0x000fe20005000000 */
[----:B------:R-:W-:Y:S01]  /*05d0*/  FMUL R11, R12, R11 ;  /* 0x0000000b0c0b7220 */ /* 0x000fe20000400000 */
[----:B------:R-:W-:Y:S02]  /*05e0*/  FSETP.LE.OR P0, PT, R10, RZ, P0 ;  /* 0x000000ff0a00720b */ /* 0x000fe40000703400 */
[----:B------:R-:W-:Y:S02]  /*05f0*/  SEL R5, RZ, 0x1, !P3 ;  /* 0x00000001ff057807 */ /* 0x000fe40005800000 */
[----:B------:R-:W-:Y:S02]  /*0600*/  FSETP.GE.AND P1, PT, R11, 6, PT ;  /* 0x40c000000b00780b */ /* 0x000fe40003f26000 */
[----:B------:R-:W-:-:S02]  /*0610*/  SEL R7, RZ, 0x1, !P0 ;  /* 0x00000001ff077807 */ /* 0x000fc40004000000 */
[----:B------:R-:W-:Y:S02]  /*0620*/  FSETP.LE.OR P1, PT, R11, RZ, P1 ;  /* 0x000000ff0b00720b */ /* 0x000fe40000f23400 */
[----:B------:R-:W-:Y:S02]  /*0630*/  IADD3 R2, P0, R3, UR6, RZ ;  /* 0x0000000603027c10 */ /* 0x000fe4000ff1e0ff */
[----:B------:R-:W-:Y:S02]  /*0640*/  SEL R4, RZ, 0x1, !P1 ;  /* 0x00000001ff047807 */ /* 0x000fe40004800000 */
[----:B------:R-:W-:Y:S02]  /*0650*/  PRMT R0, R5, 0x3340, R0 ;  /* 0x0000334005007816 */ /* 0x000fe40000000000 */
[----:B------:R-:W-:Y:S02]  /*0660*/  PRMT R7, R7, 0x3340, R4 ;  /* 0x0000334007077816 */ /* 0x000fe40000000004 */
[----:B------:R-:W-:-:S02]  /*0670*/  LEA.HI.X.SX32 R3, R3, UR7, 0x1, P0 ;  /* 0x0000000703037c11 */ /* 0x000fc400080f0eff */
[----:B------:R-:W-:Y:S01]  /*0680*/  PRMT R7, R0, 0x5410, R7 ;  /* 0x0000541000077816 */ /* 0x000fe20000000007 */
[----:B------:R-:W-:Y:S06]  /*0690*/  @P4 EXIT ;  /* 0x000000000000494d */ /* 0x000fec0003800000 */
[----:B------:R-:W-:Y:S01]  /*06a0*/  STG.E desc[UR4][R2.64], R7 ;  /* 0x0000000702007986 */ /* 0x000fe2000c101904 */
[----:B------:R-:W-:Y:S05]  /*06b0*/  EXIT ;  /* 0x000000000000794d */ /* 0x000fea0003800000 */
.L_x_0:
[----:B------:R-:W-:-:S00]  /*06c0*/  BRA `(.L_x_0) ;  /* 0xfffffffc00fc7947 */ /* 0x000fc0000383ffff */
[----:B------:R-:W-:-:S00]  /*06d0*/  NOP ;  /* 0x0000000000007918 */ /* 0x000fc00000000000 */
        /* <DEDUP_REMOVED lines=10> */
.L_x_1:


//--------------------- .nv.constant0.triton_poi_fused_hardtanh_backward_mul_sigmoid_72 --------------------------
	.section	.nv.constant0.triton_poi_fused_hardtanh_backward_mul_sigmoid_72,"a",@progbits
	.sectionflags	@""
	.align	4
.nv.constant0.triton_poi_fused_hardtanh_backward_mul_sigmoid_72:
	.zero		556
